//
// Generated by NVIDIA NVVM Compiler
//
// Compiler Build ID: CL-36424714
// Cuda compilation tools, release 13.0, V13.0.88
// Based on NVVM 20.0.0
//

.version 9.0
.target sm_100
.address_size 64

	// .globl	lanczos_kernel_mask

.visible .entry lanczos_kernel_mask(
	.param .u64 .ptr .align 1 lanczos_kernel_mask_param_0,
	.param .u64 lanczos_kernel_mask_param_1,
	.param .u32 lanczos_kernel_mask_param_2
)
{
	.reg .pred 	%p<3>;
	.reg .b32 	%r<11>;
	.reg .b64 	%rd<8>;

	ld.param.u64 	%rd2, [lanczos_kernel_mask_param_0];
	ld.param.u64 	%rd3, [lanczos_kernel_mask_param_1];
	ld.param.u32 	%r6, [lanczos_kernel_mask_param_2];
	mov.u32 	%r1, %ntid.x;
	mov.u32 	%r7, %ctaid.x;
	mov.u32 	%r8, %tid.x;
	mad.lo.s32 	%r10, %r7, %r1, %r8;
	setp.ge.u32 	%p1, %r10, %r6;
	@%p1 bra 	$L__BB0_3;
	mov.u32 	%r9, %nctaid.x;
	mul.lo.s32 	%r3, %r9, %r1;
	cvta.to.global.u64 	%rd1, %rd2;
$L__BB0_2:
	mul.wide.u32 	%rd4, %r10, 8;
	add.s64 	%rd5, %rd1, %rd4;
	ld.global.u64 	%rd6, [%rd5];
	and.b64  	%rd7, %rd6, %rd3;
	st.global.u64 	[%rd5], %rd7;
	add.s32 	%r10, %r10, %r3;
	setp.lt.u32 	%p2, %r10, %r6;
	@%p2 bra 	$L__BB0_2;
$L__BB0_3:
	ret;

}
	// .globl	lanczos_kernel_xor
.visible .entry lanczos_kernel_xor(
	.param .u64 .ptr .align 1 lanczos_kernel_xor_param_0,
	.param .u64 .ptr .align 1 lanczos_kernel_xor_param_1,
	.param .u32 lanczos_kernel_xor_param_2
)
{
	.reg .pred 	%p<3>;
	.reg .b32 	%r<11>;
	.reg .b64 	%rd<11>;

	ld.param.u64 	%rd3, [lanczos_kernel_xor_param_0];
	ld.param.u64 	%rd4, [lanczos_kernel_xor_param_1];
	ld.param.u32 	%r6, [lanczos_kernel_xor_param_2];
	mov.u32 	%r1, %ntid.x;
	mov.u32 	%r7, %ctaid.x;
	mov.u32 	%r8, %tid.x;
	mad.lo.s32 	%r10, %r7, %r1, %r8;
	setp.ge.u32 	%p1, %r10, %r6;
	@%p1 bra 	$L__BB1_3;
	mov.u32 	%r9, %nctaid.x;
	mul.lo.s32 	%r3, %r9, %r1;
	cvta.to.global.u64 	%rd1, %rd4;
	cvta.to.global.u64 	%rd2, %rd3;
$L__BB1_2:
	mul.wide.u32 	%rd5, %r10, 8;
	add.s64 	%rd6, %rd1, %rd5;
	ld.global.u64 	%rd7, [%rd6];
	add.s64 	%rd8, %rd2, %rd5;
	ld.global.u64 	%rd9, [%rd8];
	xor.b64  	%rd10, %rd9, %rd7;
	st.global.u64 	[%rd8], %rd10;
	add.s32 	%r10, %r10, %r3;
	setp.lt.u32 	%p2, %r10, %r6;
	@%p2 bra 	$L__BB1_2;
$L__BB1_3:
	ret;

}
	// .globl	lanczos_kernel_inner_prod
.visible .entry lanczos_kernel_inner_prod(
	.param .u64 .ptr .align 1 lanczos_kernel_inner_prod_param_0,
	.param .u64 .ptr .align 1 lanczos_kernel_inner_prod_param_1,
	.param .u64 .ptr .align 1 lanczos_kernel_inner_prod_param_2,
	.param .u32 lanczos_kernel_inner_prod_param_3
)
{
	.reg .pred 	%p<3>;
	.reg .b32 	%r<11>;
	.reg .b64 	%rd<52>;

	ld.param.u64 	%rd4, [lanczos_kernel_inner_prod_param_0];
	ld.param.u64 	%rd5, [lanczos_kernel_inner_prod_param_1];
	ld.param.u64 	%rd6, [lanczos_kernel_inner_prod_param_2];
	ld.param.u32 	%r6, [lanczos_kernel_inner_prod_param_3];
	mov.u32 	%r1, %ntid.x;
	mov.u32 	%r7, %ctaid.x;
	mov.u32 	%r8, %tid.x;
	mad.lo.s32 	%r10, %r7, %r1, %r8;
	setp.ge.u32 	%p1, %r10, %r6;
	@%p1 bra 	$L__BB2_3;
	cvta.to.global.u64 	%rd1, %rd6;
	mov.u32 	%r9, %nctaid.x;
	mul.lo.s32 	%r3, %r9, %r1;
	cvta.to.global.u64 	%rd2, %rd5;
	cvta.to.global.u64 	%rd3, %rd4;
$L__BB2_2:
	mul.wide.u32 	%rd7, %r10, 8;
	add.s64 	%rd8, %rd2, %rd7;
	ld.global.u64 	%rd9, [%rd8];
	shl.b64 	%rd10, %rd9, 3;
	and.b64  	%rd11, %rd10, 2040;
	add.s64 	%rd12, %rd1, %rd11;
	ld.global.u64 	%rd13, [%rd12];
	shr.u64 	%rd14, %rd9, 5;
	and.b64  	%rd15, %rd14, 2040;
	add.s64 	%rd16, %rd1, %rd15;
	ld.global.u64 	%rd17, [%rd16+2048];
	xor.b64  	%rd18, %rd17, %rd13;
	shr.u64 	%rd19, %rd9, 13;
	and.b64  	%rd20, %rd19, 2040;
	add.s64 	%rd21, %rd1, %rd20;
	ld.global.u64 	%rd22, [%rd21+4096];
	xor.b64  	%rd23, %rd18, %rd22;
	shr.u64 	%rd24, %rd9, 21;
	and.b64  	%rd25, %rd24, 2040;
	add.s64 	%rd26, %rd1, %rd25;
	ld.global.u64 	%rd27, [%rd26+6144];
	xor.b64  	%rd28, %rd23, %rd27;
	shr.u64 	%rd29, %rd9, 29;
	and.b64  	%rd30, %rd29, 2040;
	add.s64 	%rd31, %rd1, %rd30;
	ld.global.u64 	%rd32, [%rd31+8192];
	xor.b64  	%rd33, %rd28, %rd32;
	shr.u64 	%rd34, %rd9, 37;
	and.b64  	%rd35, %rd34, 2040;
	add.s64 	%rd36, %rd1, %rd35;
	ld.global.u64 	%rd37, [%rd36+10240];
	xor.b64  	%rd38, %rd33, %rd37;
	shr.u64 	%rd39, %rd9, 45;
	and.b64  	%rd40, %rd39, 2040;
	add.s64 	%rd41, %rd1, %rd40;
	ld.global.u64 	%rd42, [%rd41+12288];
	xor.b64  	%rd43, %rd38, %rd42;
	shr.u64 	%rd44, %rd9, 53;
	and.b64  	%rd45, %rd44, 2040;
	add.s64 	%rd46, %rd1, %rd45;
	ld.global.u64 	%rd47, [%rd46+14336];
	xor.b64  	%rd48, %rd43, %rd47;
	add.s64 	%rd49, %rd3, %rd7;
	ld.global.u64 	%rd50, [%rd49];
	xor.b64  	%rd51, %rd48, %rd50;
	st.global.u64 	[%rd49], %rd51;
	add.s32 	%r10, %r10, %r3;
	setp.lt.u32 	%p2, %r10, %r6;
	@%p2 bra 	$L__BB2_2;
$L__BB2_3:
	ret;

}


// ===== COMPILED SASS (sm_100) =====

	.target	sm_100

	.elftype	@"ET_EXEC"


//--------------------- .note.nv.tkinfo           --------------------------
	.section	.note.nv.tkinfo,"",@"SHT_NOTE"
	.sectionflags	@"SHF_NOTE_NV_TKINFO"
	.tkinfo
        /*0018*/ 	.word	0x00000002
        /*0030*/ 	.string	""
        /*0030*/ 	.string	"ptxas"
        /*0030*/ 	.string	"Cuda compilation tools, release 13.0, V13.0.88"
        /*0030*/ 	.string	"Build cuda_13.0.r13.0/compiler.36424714_0"
        /*0030*/ 	.string	"-arch sm_100 -m 64 "



//--------------------- .note.nv.cuinfo           --------------------------
	.section	.note.nv.cuinfo,"",@"SHT_NOTE"
	.sectionflags	@"SHF_NOTE_NV_CUINFO"
        /*0018*/ 	.short	0x0002
        /*001a*/ 	.short	0x0064
        /*001c*/ 	.short	0x0082
	.zero		2


//--------------------- .nv.info                  --------------------------
	.section	.nv.info,"",@"SHT_CUDA_INFO"
	.align	4


	//----- nvinfo : EIATTR_REGCOUNT
	.align		4
        /*0000*/ 	.byte	0x04, 0x2f
        /*0002*/ 	.short	(.L_1 - .L_0)
	.align		4
.L_0:
        /*0004*/ 	.word	index@(lanczos_kernel_mask)
        /*0008*/ 	.word	0x0000000a


	//----- nvinfo : EIATTR_FRAME_SIZE
	.align		4
.L_1:
        /*000c*/ 	.byte	0x04, 0x11
        /*000e*/ 	.short	(.L_3 - .L_2)
	.align		4
.L_2:
        /*0010*/ 	.word	index@(lanczos_kernel_mask)
        /*0014*/ 	.word	0x00000000


	//----- nvinfo : EIATTR_REGCOUNT
	.align		4
.L_3:
        /*0018*/ 	.byte	0x04, 0x2f
        /*001a*/ 	.short	(.L_5 - .L_4)
	.align		4
.L_4:
        /*001c*/ 	.word	index@(lanczos_kernel_xor)
        /*0020*/ 	.word	0x0000000e


	//----- nvinfo : EIATTR_FRAME_SIZE
	.align		4
.L_5:
        /*0024*/ 	.byte	0x04, 0x11
        /*0026*/ 	.short	(.L_7 - .L_6)
	.align		4
.L_6:
        /*0028*/ 	.word	index@(lanczos_kernel_xor)
        /*002c*/ 	.word	0x00000000


	//----- nvinfo : EIATTR_REGCOUNT
	.align		4
.L_7:
        /*0030*/ 	.byte	0x04, 0x2f
        /*0032*/ 	.short	(.L_9 - .L_8)
	.align		4
.L_8:
        /*0034*/ 	.word	index@(lanczos_kernel_inner_prod)
        /*0038*/ 	.word	0x00000020


	//----- nvinfo : EIATTR_FRAME_SIZE
	.align		4
.L_9:
        /*003c*/ 	.byte	0x04, 0x11
        /*003e*/ 	.short	(.L_11 - .L_10)
	.align		4
.L_10:
        /*0040*/ 	.word	index@(lanczos_kernel_inner_prod)
        /*0044*/ 	.word	0x00000000


	//----- nvinfo : EIATTR_MIN_STACK_SIZE
	.align		4
.L_11:
        /*0048*/ 	.byte	0x04, 0x12
        /*004a*/ 	.short	(.L_13 - .L_12)
	.align		4
.L_12:
        /*004c*/ 	.word	index@(lanczos_kernel_inner_prod)
        /*0050*/ 	.word	0x00000000


	//----- nvinfo : EIATTR_MIN_STACK_SIZE
	.align		4
.L_13:
        /*0054*/ 	.byte	0x04, 0x12
        /*0056*/ 	.short	(.L_15 - .L_14)
	.align		4
.L_14:
        /*0058*/ 	.word	index@(lanczos_kernel_xor)
        /*005c*/ 	.word	0x00000000


	//----- nvinfo : EIATTR_MIN_STACK_SIZE
	.align		4
.L_15:
        /*0060*/ 	.byte	0x04, 0x12
        /*0062*/ 	.short	(.L_17 - .L_16)
	.align		4
.L_16:
        /*0064*/ 	.word	index@(lanczos_kernel_mask)
        /*0068*/ 	.word	0x00000000
.L_17:


//--------------------- .nv.compat                --------------------------
	.section	.nv.compat,"",@"SHT_CUDA_COMPAT_INFO"
	.align	4
        /*0000*/ 	.byte	0x02, 0x09, 0x00, 0x00, 0x02, 0x02, 0x01, 0x00, 0x02, 0x05, 0x05, 0x00, 0x03, 0x07, 0x01, 0x01
        /*0010*/ 	.byte	0x02, 0x03, 0x00, 0x00, 0x02, 0x06, 0x01, 0x00, 0x04, 0x0b, 0x08, 0x00, 0x09, 0x00, 0x00, 0x00
        /*0020*/ 	.byte	0x00, 0x00, 0x00, 0x00


//--------------------- .nv.info.lanczos_kernel_inner_prod --------------------------
	.section	.nv.info.lanczos_kernel_inner_prod,"",@"SHT_CUDA_INFO"
	.sectionflags	@""
	.align	4


	//----- nvinfo : EIATTR_CUDA_API_VERSION
	.align		4
        /*0000*/ 	.byte	0x04, 0x37
        /*0002*/ 	.short	(.L_19 - .L_18)
.L_18:
        /*0004*/ 	.word	0x00000082


	//----- nvinfo : EIATTR_KPARAM_INFO
	.align		4
.L_19:
        /*0008*/ 	.byte	0x04, 0x17
        /*000a*/ 	.short	(.L_21 - .L_20)
.L_20:
        /*000c*/ 	.word	0x00000000
        /*0010*/ 	.short	0x0003
        /*0012*/ 	.short	0x0018
        /*0014*/ 	.byte	0x00, 0xf0, 0x11, 0x00


	//----- nvinfo : EIATTR_KPARAM_INFO
	.align		4
.L_21:
        /*0018*/ 	.byte	0x04, 0x17
        /*001a*/ 	.short	(.L_23 - .L_22)
.L_22:
        /*001c*/ 	.word	0x00000000
        /*0020*/ 	.short	0x0002
        /*0022*/ 	.short	0x0010
        /*0024*/ 	.byte	0x00, 0xf5, 0x21, 0x00


	//----- nvinfo : EIATTR_KPARAM_INFO
	.align		4
.L_23:
        /*0028*/ 	.byte	0x04, 0x17
        /*002a*/ 	.short	(.L_25 - .L_24)
.L_24:
        /*002c*/ 	.word	0x00000000
        /*0030*/ 	.short	0x0001
        /*0032*/ 	.short	0x0008
        /*0034*/ 	.byte	0x00, 0xf5, 0x21, 0x00


	//----- nvinfo : EIATTR_KPARAM_INFO
	.align		4
.L_25:
        /*0038*/ 	.byte	0x04, 0x17
        /*003a*/ 	.short	(.L_27 - .L_26)
.L_26:
        /*003c*/ 	.word	0x00000000
        /*0040*/ 	.short	0x0000
        /*0042*/ 	.short	0x0000
        /*0044*/ 	.byte	0x00, 0xf5, 0x21, 0x00


	//----- nvinfo : EIATTR_SPARSE_MMA_MASK
	.align		4
.L_27:
        /*0048*/ 	.byte	0x03, 0x50
        /*004a*/ 	.short	0x0000


	//----- nvinfo : EIATTR_MAXREG_COUNT
	.align		4
        /*004c*/ 	.byte	0x03, 0x1b
        /*004e*/ 	.short	0x00ff


	//----- nvinfo : EIATTR_MERCURY_ISA_VERSION
	.align		4
        /*0050*/ 	.byte	0x03, 0x5f
        /*0052*/ 	.short	0x0101


	//----- nvinfo : EIATTR_VRC_CTA_INIT_COUNT
	.align		4
        /*0054*/ 	.byte	0x02, 0x4a
	.zero		1
	.zero		1


	//----- nvinfo : EIATTR_EXIT_INSTR_OFFSETS
	.align		4
        /*0058*/ 	.byte	0x04, 0x1c
        /*005a*/ 	.short	(.L_29 - .L_28)


	//   ....[0]....
.L_28:
        /*005c*/ 	.word	0x00000070


	//   ....[1]....
        /*0060*/ 	.word	0x00000460


	//----- nvinfo : EIATTR_CRS_STACK_SIZE
	.align		4
.L_29:
        /*0064*/ 	.byte	0x04, 0x1e
        /*0066*/ 	.short	(.L_31 - .L_30)
.L_30:
        /*0068*/ 	.word	0x00000000


	//----- nvinfo : EIATTR_CBANK_PARAM_SIZE
	.align		4
.L_31:
        /*006c*/ 	.byte	0x03, 0x19
        /*006e*/ 	.short	0x001c


	//----- nvinfo : EIATTR_PARAM_CBANK
	.align		4
        /*0070*/ 	.byte	0x04, 0x0a
        /*0072*/ 	.short	(.L_33 - .L_32)
	.align		4
.L_32:
        /*0074*/ 	.word	index@(.nv.constant0.lanczos_kernel_inner_prod)
        /*0078*/ 	.short	0x0380
        /*007a*/ 	.short	0x001c


	//----- nvinfo : EIATTR_SW_WAR
	.align		4
.L_33:
        /*007c*/ 	.byte	0x04, 0x36
        /*007e*/ 	.short	(.L_35 - .L_34)
.L_34:
        /*0080*/ 	.word	0x00000008
.L_35:


//--------------------- .nv.info.lanczos_kernel_xor --------------------------
	.section	.nv.info.lanczos_kernel_xor,"",@"SHT_CUDA_INFO"
	.sectionflags	@""
	.align	4


	//----- nvinfo : EIATTR_CUDA_API_VERSION
	.align		4
        /*0000*/ 	.byte	0x04, 0x37
        /*0002*/ 	.short	(.L_37 - .L_36)
.L_36:
        /*0004*/ 	.word	0x00000082


	//----- nvinfo : EIATTR_KPARAM_INFO
	.align		4
.L_37:
        /*0008*/ 	.byte	0x04, 0x17
        /*000a*/ 	.short	(.L_39 - .L_38)
.L_38:
        /*000c*/ 	.word	0x00000000
        /*0010*/ 	.short	0x0002
        /*0012*/ 	.short	0x0010
        /*0014*/ 	.byte	0x00, 0xf0, 0x11, 0x00


	//----- nvinfo : EIATTR_KPARAM_INFO
	.align		4
.L_39:
        /*0018*/ 	.byte	0x04, 0x17
        /*001a*/ 	.short	(.L_41 - .L_40)
.L_40:
        /*001c*/ 	.word	0x00000000
        /*0020*/ 	.short	0x0001
        /*0022*/ 	.short	0x0008
        /*0024*/ 	.byte	0x00, 0xf5, 0x21, 0x00


	//----- nvinfo : EIATTR_KPARAM_INFO
	.align		4
.L_41:
        /*0028*/ 	.byte	0x04, 0x17
        /*002a*/ 	.short	(.L_43 - .L_42)
.L_42:
        /*002c*/ 	.word	0x00000000
        /*0030*/ 	.short	0x0000
        /*0032*/ 	.short	0x0000
        /*0034*/ 	.byte	0x00, 0xf5, 0x21, 0x00


	//----- nvinfo : EIATTR_SPARSE_MMA_MASK
	.align		4
.L_43:
        /*0038*/ 	.byte	0x03, 0x50
        /*003a*/ 	.short	0x0000


	//----- nvinfo : EIATTR_MAXREG_COUNT
	.align		4
        /*003c*/ 	.byte	0x03, 0x1b
        /*003e*/ 	.short	0x00ff


	//----- nvinfo : EIATTR_MERCURY_ISA_VERSION
	.align		4
        /*0040*/ 	.byte	0x03, 0x5f
        /*0042*/ 	.short	0x0101


	//----- nvinfo : EIATTR_VRC_CTA_INIT_COUNT
	.align		4
        /*0044*/ 	.byte	0x02, 0x4a
	.zero		1
	.zero		1


	//----- nvinfo : EIATTR_EXIT_INSTR_OFFSETS
	.align		4
        /*0048*/ 	.byte	0x04, 0x1c
        /*004a*/ 	.short	(.L_45 - .L_44)


	//   ....[0]....
.L_44:
        /*004c*/ 	.word	0x00000070


	//   ....[1]....
        /*0050*/ 	.word	0x00000170


	//----- nvinfo : EIATTR_CRS_STACK_SIZE
	.align		4
.L_45:
        /*0054*/ 	.byte	0x04, 0x1e
        /*0056*/ 	.short	(.L_47 - .L_46)
.L_46:
        /*0058*/ 	.word	0x00000000


	//----- nvinfo : EIATTR_CBANK_PARAM_SIZE
	.align		4
.L_47:
        /*005c*/ 	.byte	0x03, 0x19
        /*005e*/ 	.short	0x0014


	//----- nvinfo : EIATTR_PARAM_CBANK
	.align		4
        /*0060*/ 	.byte	0x04, 0x0a
        /*0062*/ 	.short	(.L_49 - .L_48)
	.align		4
.L_48:
        /*0064*/ 	.word	index@(.nv.constant0.lanczos_kernel_xor)
        /*0068*/ 	.short	0x0380
        /*006a*/ 	.short	0x0014


	//----- nvinfo : EIATTR_SW_WAR
	.align		4
.L_49:
        /*006c*/ 	.byte	0x04, 0x36
        /*006e*/ 	.short	(.L_51 - .L_50)
.L_50:
        /*0070*/ 	.word	0x00000008
.L_51:


//--------------------- .nv.info.lanczos_kernel_mask --------------------------
	.section	.nv.info.lanczos_kernel_mask,"",@"SHT_CUDA_INFO"
	.sectionflags	@""
	.align	4


	//----- nvinfo : EIATTR_CUDA_API_VERSION
	.align		4
        /*0000*/ 	.byte	0x04, 0x37
        /*0002*/ 	.short	(.L_53 - .L_52)
.L_52:
        /*0004*/ 	.word	0x00000082


	//----- nvinfo : EIATTR_KPARAM_INFO
	.align		4
.L_53:
        /*0008*/ 	.byte	0x04, 0x17
        /*000a*/ 	.short	(.L_55 - .L_54)
.L_54:
        /*000c*/ 	.word	0x00000000
        /*0010*/ 	.short	0x0002
        /*0012*/ 	.short	0x0010
        /*0014*/ 	.byte	0x00, 0xf0, 0x11, 0x00


	//----- nvinfo : EIATTR_KPARAM_INFO
	.align		4
.L_55:
        /*0018*/ 	.byte	0x04, 0x17
        /*001a*/ 	.short	(.L_57 - .L_56)
.L_56:
        /*001c*/ 	.word	0x00000000
        /*0020*/ 	.short	0x0001
        /*0022*/ 	.short	0x0008
        /*0024*/ 	.byte	0x00, 0xf0, 0x21, 0x00


	//----- nvinfo : EIATTR_KPARAM_INFO
	.align		4
.L_57:
        /*0028*/ 	.byte	0x04, 0x17
        /*002a*/ 	.short	(.L_59 - .L_58)
.L_58:
        /*002c*/ 	.word	0x00000000
        /*0030*/ 	.short	0x0000
        /*0032*/ 	.short	0x0000
        /*0034*/ 	.byte	0x00, 0xf5, 0x21, 0x00


	//----- nvinfo : EIATTR_SPARSE_MMA_MASK
	.align		4
.L_59:
        /*0038*/ 	.byte	0x03, 0x50
        /*003a*/ 	.short	0x0000


	//----- nvinfo : EIATTR_MAXREG_COUNT
	.align		4
        /*003c*/ 	.byte	0x03, 0x1b
        /*003e*/ 	.short	0x00ff


	//----- nvinfo : EIATTR_MERCURY_ISA_VERSION
	.align		4
        /*0040*/ 	.byte	0x03, 0x5f
        /*0042*/ 	.short	0x0101


	//----- nvinfo : EIATTR_VRC_CTA_INIT_COUNT
	.align		4
        /*0044*/ 	.byte	0x02, 0x4a
	.zero		1
	.zero		1


	//----- nvinfo : EIATTR_EXIT_INSTR_OFFSETS
	.align		4
        /*0048*/ 	.byte	0x04, 0x1c
        /*004a*/ 	.short	(.L_61 - .L_60)


	//   ....[0]....
.L_60:
        /*004c*/ 	.word	0x00000070


	//   ....[1]....
        /*0050*/ 	.word	0x00000150


	//----- nvinfo : EIATTR_CRS_STACK_SIZE
	.align		4
.L_61:
        /*0054*/ 	.byte	0x04, 0x1e
        /*0056*/ 	.short	(.L_63 - .L_62)
.L_62:
        /*0058*/ 	.word	0x00000000


	//----- nvinfo : EIATTR_CBANK_PARAM_SIZE
	.align		4
.L_63:
        /*005c*/ 	.byte	0x03, 0x19
        /*005e*/ 	.short	0x0014


	//----- nvinfo : EIATTR_PARAM_CBANK
	.align		4
        /*0060*/ 	.byte	0x04, 0x0a
        /*0062*/ 	.short	(.L_65 - .L_64)
	.align		4
.L_64:
        /*0064*/ 	.word	index@(.nv.constant0.lanczos_kernel_mask)
        /*0068*/ 	.short	0x0380
        /*006a*/ 	.short	0x0014


	//----- nvinfo : EIATTR_SW_WAR
	.align		4
.L_65:
        /*006c*/ 	.byte	0x04, 0x36
        /*006e*/ 	.short	(.L_67 - .L_66)
.L_66:
        /*0070*/ 	.word	0x00000008
.L_67:


//--------------------- .nv.callgraph             --------------------------
	.section	.nv.callgraph,"",@"SHT_CUDA_CALLGRAPH"
	.align	4
	.sectionentsize	8
	.align		4
        /*0000*/ 	.word	0x00000000
	.align		4
        /*0004*/ 	.word	0xffffffff
	.align		4
        /*0008*/ 	.word	0x00000000
	.align		4
        /*000c*/ 	.word	0xfffffffe
	.align		4
        /*0010*/ 	.word	0x00000000
	.align		4
        /*0014*/ 	.word	0xfffffffd
	.align		4
        /*0018*/ 	.word	0x00000000
	.align		4
        /*001c*/ 	.word	0xfffffffc


//--------------------- .text.lanczos_kernel_inner_prod --------------------------
	.section	.text.lanczos_kernel_inner_prod,"ax",@progbits
	.align	128
        .global         lanczos_kernel_inner_prod
        .type           lanczos_kernel_inner_prod,@function
        .size           lanczos_kernel_inner_prod,(.L_x_6 - lanczos_kernel_inner_prod)
        .other          lanczos_kernel_inner_prod,@"STO_CUDA_ENTRY STV_DEFAULT"
lanczos_kernel_inner_prod:
.text.lanczos_kernel_inner_prod:
[----:B------:R-:W-:Y:S01]  /*0000*/  LDC R1, c[0x0][0x37c] ;  /* 0x0000df00ff017b82 */ /* 0x000fe20000000800 */
[----:B------:R-:W0:Y:S01]  /*0010*/  S2R R19, SR_CTAID.X ;  /* 0x0000000000137919 */ /* 0x000e220000002500 */
[----:B------:R-:W0:Y:S01]  /*0020*/  LDCU UR4, c[0x0][0x360] ;  /* 0x00006c00ff0477ac */ /* 0x000e220008000800 */
[----:B------:R-:W0:Y:S01]  /*0030*/  S2R R0, SR_TID.X ;  /* 0x0000000000007919 */ /* 0x000e220000002100 */
[----:B------:R-:W1:Y:S01]  /*0040*/  LDCU UR8, c[0x0][0x398] ;  /* 0x00007300ff0877ac */ /* 0x000e620008000800 */
[----:B0-----:R-:W-:-:S05]  /*0050*/  IMAD R19, R19, UR4, R0 ;  /* 0x0000000413137c24 */ /* 0x001fca000f8e0200 */
[----:B-1----:R-:W-:-:S13]  /*0060*/  ISETP.GE.U32.AND P0, PT, R19, UR8, PT ;  /* 0x0000000813007c0c */ /* 0x002fda000bf06070 */
[----:B------:R-:W-:Y:S05]  /*0070*/  @P0 EXIT ;  /* 0x000000000000094d */ /* 0x000fea0003800000 */
[----:B------:R-:W0:Y:S01]  /*0080*/  LDC.64 R2, c[0x0][0x380] ;  /* 0x0000e000ff027b82 */ /* 0x000e220000000a00 */
[----:B------:R-:W1:Y:S01]  /*0090*/  LDCU UR5, c[0x0][0x370] ;  /* 0x00006e00ff0577ac */ /* 0x000e620008000800 */
[----:B------:R-:W2:Y:S06]  /*00a0*/  LDCU.64 UR6, c[0x0][0x358] ;  /* 0x00006b00ff0677ac */ /* 0x000eac0008000a00 */
[----:B------:R-:W3:Y:S01]  /*00b0*/  LDC.64 R4, c[0x0][0x388] ;  /* 0x0000e200ff047b82 */ /* 0x000ee20000000a00 */
[----:B------:R-:W4:Y:S01]  /*00c0*/  LDCU.64 UR10, c[0x0][0x390] ;  /* 0x00007200ff0a77ac */ /* 0x000f220008000a00 */
[----:B-1----:R-:W-:-:S12]  /*00d0*/  UIMAD UR4, UR4, UR5, URZ ;  /* 0x00000005040472a4 */ /* 0x002fd8000f8e02ff */
.L_x_0:
[----:B---3--:R-:W-:-:S06]  /*00e0*/  IMAD.WIDE.U32 R8, R19, 0x8, R4 ;  /* 0x0000000813087825 */ /* 0x008fcc00078e0004 */
[----:B--2---:R-:W2:Y:S01]  /*00f0*/  LDG.E.64 R8, desc[UR6][R8.64] ;  /* 0x0000000608087981 */ /* 0x004ea2000c1e1b00 */
[----:B01----:R-:W-:-:S05]  /*0100*/  IMAD.WIDE.U32 R6, R19, 0x8, R2 ;  /* 0x0000000813067825 */ /* 0x003fca00078e0002 */
[----:B------:R-:W3:Y:S01]  /*0110*/  LDG.E.64 R26, desc[UR6][R6.64] ;  /* 0x00000006061a7981 */ /* 0x000ee2000c1e1b00 */
[C---:B--2---:R-:W-:Y:S01]  /*0120*/  IMAD.SHL.U32 R12, R8.reuse, 0x8, RZ ;  /* 0x00000008080c7824 */ /* 0x044fe200078e00ff */
[C-C-:B------:R-:W-:Y:S02]  /*0130*/  SHF.R.U64 R14, R8.reuse, 0x5, R9.reuse ;  /* 0x00000005080e7819 */ /* 0x140fe40000001209 */
[C-C-:B------:R-:W-:Y:S02]  /*0140*/  SHF.R.U64 R16, R8.reuse, 0xd, R9.reuse ;  /* 0x0000000d08107819 */ /* 0x140fe40000001209 */
[C-C-:B------:R-:W-:Y:S02]  /*0150*/  SHF.R.U64 R22, R8.reuse, 0x15, R9.reuse ;  /* 0x0000001508167819 */ /* 0x140fe40000001209 */
[----:B------:R-:W-:Y:S02]  /*0160*/  SHF.R.U64 R24, R8, 0x1d, R9 ;  /* 0x0000001d08187819 */ /* 0x000fe40000001209 */
[----:B------:R-:W-:-:S02]  /*0170*/  LOP3.LUT R12, R12, 0x7f8, RZ, 0xc0, !PT ;  /* 0x000007f80c0c7812 */ /* 0x000fc400078ec0ff */
[----:B------:R-:W-:Y:S02]  /*0180*/  LOP3.LUT R14, R14, 0x7f8, RZ, 0xc0, !PT ;  /* 0x000007f80e0e7812 */ /* 0x000fe400078ec0ff */
[----:B------:R-:W-:Y:S02]  /*0190*/  LOP3.LUT R16, R16, 0x7f8, RZ, 0xc0, !PT ;  /* 0x000007f810107812 */ /* 0x000fe400078ec0ff */
[--C-:B------:R-:W-:Y:S02]  /*01a0*/  SHF.R.U32.HI R20, RZ, 0x5, R9.reuse ;  /* 0x00000005ff147819 */ /* 0x100fe40000011609 */
[----:B------:R-:W-:Y:S02]  /*01b0*/  SHF.R.U32.HI R0, RZ, 0xd, R9 ;  /* 0x0000000dff007819 */ /* 0x000fe40000011609 */
[----:B------:R-:W-:Y:S02]  /*01c0*/  LOP3.LUT R22, R22, 0x7f8, RZ, 0xc0, !PT ;  /* 0x000007f816167812 */ /* 0x000fe400078ec0ff */
[----:B------:R-:W-:-:S02]  /*01d0*/  LOP3.LUT R24, R24, 0x7f8, RZ, 0xc0, !PT ;  /* 0x000007f818187812 */ /* 0x000fc400078ec0ff */
[----:B----4-:R-:W-:Y:S02]  /*01e0*/  IADD3 R12, P6, PT, R12, UR10, RZ ;  /* 0x0000000a0c0c7c10 */ /* 0x010fe4000ffde0ff */
[----:B------:R-:W-:Y:S02]  /*01f0*/  IADD3 R14, P5, PT, R14, UR10, RZ ;  /* 0x0000000a0e0e7c10 */ /* 0x000fe4000ffbe0ff */
[----:B------:R-:W-:Y:S01]  /*0200*/  IADD3 R16, P4, PT, R16, UR10, RZ ;  /* 0x0000000a10107c10 */ /* 0x000fe2000ff9e0ff */
[----:B------:R-:W-:Y:S01]  /*0210*/  IMAD.X R13, RZ, RZ, UR11, P6 ;  /* 0x0000000bff0d7e24 */ /* 0x000fe2000b0e06ff */
[----:B------:R-:W-:Y:S01]  /*0220*/  SHF.R.U32.HI R10, RZ, 0x15, R9 ;  /* 0x00000015ff0a7819 */ /* 0x000fe20000011609 */
[----:B------:R-:W-:Y:S01]  /*0230*/  IMAD.X R15, RZ, RZ, UR11, P5 ;  /* 0x0000000bff0f7e24 */ /* 0x000fe2000a8e06ff */
[----:B------:R-:W-:Y:S01]  /*0240*/  LOP3.LUT R20, R20, 0x7f8, RZ, 0xc0, !PT ;  /* 0x000007f814147812 */ /* 0x000fe200078ec0ff */
[----:B------:R-:W-:Y:S01]  /*0250*/  IMAD.X R17, RZ, RZ, UR11, P4 ;  /* 0x0000000bff117e24 */ /* 0x000fe2000a0e06ff */
[----:B------:R-:W-:Y:S01]  /*0260*/  LOP3.LUT R8, R0, 0x7f8, RZ, 0xc0, !PT ;  /* 0x000007f800087812 */ /* 0x000fe200078ec0ff */
[----:B------:R-:W2:Y:S01]  /*0270*/  LDG.E.64 R12, desc[UR6][R12.64] ;  /* 0x000000060c0c7981 */ /* 0x000ea2000c1e1b00 */
[----:B------:R-:W-:-:S02]  /*0280*/  IADD3 R22, P3, PT, R22, UR10, RZ ;  /* 0x0000000a16167c10 */ /* 0x000fc4000ff7e0ff */
[----:B------:R-:W-:Y:S01]  /*0290*/  IADD3 R24, P2, PT, R24, UR10, RZ ;  /* 0x0000000a18187c10 */ /* 0x000fe2000ff5e0ff */
[----:B------:R-:W2:Y:S01]  /*02a0*/  LDG.E.64 R14, desc[UR6][R14.64+0x800] ;  /* 0x000800060e0e7981 */ /* 0x000ea2000c1e1b00 */
[----:B------:R-:W-:Y:S01]  /*02b0*/  LOP3.LUT R10, R10, 0x7f8, RZ, 0xc0, !PT ;  /* 0x000007f80a0a7812 */ /* 0x000fe200078ec0ff */
[----:B------:R-:W-:Y:S01]  /*02c0*/  IMAD.X R23, RZ, RZ, UR11, P3 ;  /* 0x0000000bff177e24 */ /* 0x000fe200098e06ff */
[----:B------:R-:W-:Y:S01]  /*02d0*/  IADD3 R20, P1, PT, R20, UR10, RZ ;  /* 0x0000000a14147c10 */ /* 0x000fe2000ff3e0ff */
[----:B------:R-:W-:Y:S01]  /*02e0*/  IMAD.X R25, RZ, RZ, UR11, P2 ;  /* 0x0000000bff197e24 */ /* 0x000fe200090e06ff */
[----:B------:R-:W-:Y:S01]  /*02f0*/  IADD3 R8, P0, PT, R8, UR10, RZ ;  /* 0x0000000a08087c10 */ /* 0x000fe2000ff1e0ff */
[----:B------:R-:W2:Y:S01]  /*0300*/  LDG.E.64 R16, desc[UR6][R16.64+0x1000] ;  /* 0x0010000610107981 */ /* 0x000ea2000c1e1b00 */
[----:B------:R-:W-:Y:S01]  /*0310*/  IADD3 R10, P6, PT, R10, UR10, RZ ;  /* 0x0000000a0a0a7c10 */ /* 0x000fe2000ffde0ff */
[----:B------:R-:W-:Y:S02]  /*0320*/  IMAD.X R21, RZ, RZ, UR11, P1 ;  /* 0x0000000bff157e24 */ /* 0x000fe400088e06ff */
[----:B------:R-:W-:Y:S01]  /*0330*/  IMAD.X R9, RZ, RZ, UR11, P0 ;  /* 0x0000000bff097e24 */ /* 0x000fe200080e06ff */
[----:B------:R-:W4:Y:S01]  /*0340*/  LDG.E.64 R22, desc[UR6][R22.64+0x1800] ;  /* 0x0018000616167981 */ /* 0x000f22000c1e1b00 */
[----:B------:R-:W-:-:S03]  /*0350*/  IMAD.X R11, RZ, RZ, UR11, P6 ;  /* 0x0000000bff0b7e24 */ /* 0x000fc6000b0e06ff */
[----:B------:R-:W4:Y:S04]  /*0360*/  LDG.E.64 R24, desc[UR6][R24.64+0x2000] ;  /* 0x0020000618187981 */ /* 0x000f28000c1e1b00 */
[----:B------:R-:W5:Y:S04]  /*0370*/  LDG.E.64 R20, desc[UR6][R20.64+0x2800] ;  /* 0x0028000614147981 */ /* 0x000f68000c1e1b00 */
[----:B------:R-:W5:Y:S04]  /*0380*/  LDG.E.64 R8, desc[UR6][R8.64+0x3000] ;  /* 0x0030000608087981 */ /* 0x000f68000c1e1b00 */
[----:B------:R-:W3:Y:S01]  /*0390*/  LDG.E.64 R10, desc[UR6][R10.64+0x3800] ;  /* 0x003800060a0a7981 */ /* 0x000ee2000c1e1b00 */
[----:B------:R-:W-:-:S05]  /*03a0*/  VIADD R19, R19, UR4 ;  /* 0x0000000413137c36 */ /* 0x000fca0008000000 */
[----:B------:R-:W-:Y:S02]  /*03b0*/  ISETP.GE.U32.AND P0, PT, R19, UR8, PT ;  /* 0x0000000813007c0c */ /* 0x000fe4000bf06070 */
[----:B--2---:R-:W-:Y:S02]  /*03c0*/  LOP3.LUT R29, R16, R14, R12, 0x96, !PT ;  /* 0x0000000e101d7212 */ /* 0x004fe400078e960c */
[----:B------:R-:W-:Y:S02]  /*03d0*/  LOP3.LUT R0, R17, R15, R13, 0x96, !PT ;  /* 0x0000000f11007212 */ /* 0x000fe400078e960d */
[----:B----4-:R-:W-:Y:S02]  /*03e0*/  LOP3.LUT R13, R24, R29, R22, 0x96, !PT ;  /* 0x0000001d180d7212 */ /* 0x010fe400078e9616 */
[----:B------:R-:W-:Y:S02]  /*03f0*/  LOP3.LUT R15, R25, R0, R23, 0x96, !PT ;  /* 0x00000000190f7212 */ /* 0x000fe400078e9617 */
[----:B-----5:R-:W-:-:S02]  /*0400*/  LOP3.LUT R13, R8, R13, R20, 0x96, !PT ;  /* 0x0000000d080d7212 */ /* 0x020fc400078e9614 */
[----:B------:R-:W-:Y:S02]  /*0410*/  LOP3.LUT R15, R9, R15, R21, 0x96, !PT ;  /* 0x0000000f090f7212 */ /* 0x000fe400078e9615 */
[----:B---3--:R-:W-:Y:S02]  /*0420*/  LOP3.LUT R12, R26, R13, R10, 0x96, !PT ;  /* 0x0000000d1a0c7212 */ /* 0x008fe400078e960a */
[----:B------:R-:W-:-:S05]  /*0430*/  LOP3.LUT R13, R27, R15, R11, 0x96, !PT ;  /* 0x0000000f1b0d7212 */ /* 0x000fca00078e960b */
[----:B------:R1:W-:Y:S01]  /*0440*/  STG.E.64 desc[UR6][R6.64], R12 ;  /* 0x0000000c06007986 */ /* 0x0003e2000c101b06 */
[----:B------:R-:W-:Y:S05]  /*0450*/  @!P0 BRA `(.L_x_0) ;  /* 0xfffffffc00208947 */ /* 0x000fea000383ffff */
[----:B------:R-:W-:Y:S05]  /*0460*/  EXIT ;  /* 0x000000000000794d */ /* 0x000fea0003800000 */
.L_x_1:
[----:B------:R-:W-:-:S00]  /*0470*/  BRA `(.L_x_1) ;  /* 0xfffffffc00fc7947 */ /* 0x000fc0000383ffff */
[----:B------:R-:W-:-:S00]  /*0480*/  NOP ;  /* 0x0000000000007918 */ /* 0x000fc00000000000 */
[----:B------:R-:W-:-:S00]  /*0490*/  NOP ;  /* 0x0000000000007918 */ /* 0x000fc00000000000 */
[----:B------:R-:W-:-:S00]  /*04a0*/  NOP ;  /* 0x0000000000007918 */ /* 0x000fc00000000000 */
[----:B------:R-:W-:-:S00]  /*04b0*/  NOP ;  /* 0x0000000000007918 */ /* 0x000fc00000000000 */
[----:B------:R-:W-:-:S00]  /*04c0*/  NOP ;  /* 0x0000000000007918 */ /* 0x000fc00000000000 */
[----:B------:R-:W-:-:S00]  /*04d0*/  NOP ;  /* 0x0000000000007918 */ /* 0x000fc00000000000 */
[----:B------:R-:W-:-:S00]  /*04e0*/  NOP ;  /* 0x0000000000007918 */ /* 0x000fc00000000000 */
[----:B------:R-:W-:-:S00]  /*04f0*/  NOP ;  /* 0x0000000000007918 */ /* 0x000fc00000000000 */
.L_x_6:


//--------------------- .text.lanczos_kernel_xor  --------------------------
	.section	.text.lanczos_kernel_xor,"ax",@progbits
	.align	128
        .global         lanczos_kernel_xor
        .type           lanczos_kernel_xor,@function
        .size           lanczos_kernel_xor,(.L_x_7 - lanczos_kernel_xor)
        .other          lanczos_kernel_xor,@"STO_CUDA_ENTRY STV_DEFAULT"
lanczos_kernel_xor:
.text.lanczos_kernel_xor:
        /* <DEDUP_REMOVED lines=12> */
[----:B-1----:R-:W-:-:S12]  /*00c0*/  UIMAD UR4, UR4, UR5, URZ ;  /* 0x00000005040472a4 */ /* 0x002fd8000f8e02ff */
.L_x_2:
[----:B---3--:R-:W-:-:S04]  /*00d0*/  IMAD.WIDE.U32 R2, R0, 0x8, R8 ;  /* 0x0000000800027825 */ /* 0x008fc800078e0008 */
[C---:B01----:R-:W-:Y:S02]  /*00e0*/  IMAD.WIDE.U32 R4, R0.reuse, 0x8, R10 ;  /* 0x0000000800047825 */ /* 0x043fe400078e000a */
[----:B--2---:R-:W2:Y:S04]  /*00f0*/  LDG.E.64 R2, desc[UR6][R2.64] ;  /* 0x0000000602027981 */ /* 0x004ea8000c1e1b00 */
[----:B------:R-:W2:Y:S01]  /*0100*/  LDG.E.64 R6, desc[UR6][R4.64] ;  /* 0x0000000604067981 */ /* 0x000ea2000c1e1b00 */
[----:B------:R-:W-:-:S04]  /*0110*/  IADD3 R0, PT, PT, R0, UR4, RZ ;  /* 0x0000000400007c10 */ /* 0x000fc8000fffe0ff */
[----:B------:R-:W-:Y:S02]  /*0120*/  ISETP.GE.U32.AND P0, PT, R0, UR8, PT ;  /* 0x0000000800007c0c */ /* 0x000fe4000bf06070 */
[----:B--2---:R-:W-:Y:S02]  /*0130*/  LOP3.LUT R6, R6, R2, RZ, 0x3c, !PT ;  /* 0x0000000206067212 */ /* 0x004fe400078e3cff */
[----:B------:R-:W-:-:S05]  /*0140*/  LOP3.LUT R7, R7, R3, RZ, 0x3c, !PT ;  /* 0x0000000307077212 */ /* 0x000fca00078e3cff */
[----:B------:R1:W-:Y:S04]  /*0150*/  STG.E.64 desc[UR6][R4.64], R6 ;  /* 0x0000000604007986 */ /* 0x0003e8000c101b06 */
[----:B------:R-:W-:Y:S05]  /*0160*/  @!P0 BRA `(.L_x_2) ;  /* 0xfffffffc00d88947 */ /* 0x000fea000383ffff */
[----:B------:R-:W-:Y:S05]  /*0170*/  EXIT ;  /* 0x000000000000794d */ /* 0x000fea0003800000 */
.L_x_3:
        /* <DEDUP_REMOVED lines=16> */
.L_x_7:


//--------------------- .text.lanczos_kernel_mask --------------------------
	.section	.text.lanczos_kernel_mask,"ax",@progbits
	.align	128
        .global         lanczos_kernel_mask
        .type           lanczos_kernel_mask,@function
        .size           lanczos_kernel_mask,(.L_x_8 - lanczos_kernel_mask)
        .other          lanczos_kernel_mask,@"STO_CUDA_ENTRY STV_DEFAULT"
lanczos_kernel_mask:
.text.lanczos_kernel_mask:
        /* <DEDUP_REMOVED lines=10> */
[----:B------:R-:W2:Y:S01]  /*00a0*/  LDCU.64 UR6, c[0x0][0x358] ;  /* 0x00006b00ff0677ac */ /* 0x000ea20008000a00 */
[----:B------:R-:W3:Y:S01]  /*00b0*/  LDCU.64 UR10, c[0x0][0x388] ;  /* 0x00007100ff0a77ac */ /* 0x000ee20008000a00 */
[----:B-1----:R-:W-:-:S12]  /*00c0*/  UIMAD UR4, UR4, UR5, URZ ;  /* 0x00000005040472a4 */ /* 0x002fd8000f8e02ff */
.L_x_4:
[----:B01----:R-:W-:-:S05]  /*00d0*/  IMAD.WIDE.U32 R2, R0, 0x8, R6 ;  /* 0x0000000800027825 */ /* 0x003fca00078e0006 */
[----:B--2---:R-:W3:Y:S01]  /*00e0*/  LDG.E.64 R4, desc[UR6][R2.64] ;  /* 0x0000000602047981 */ /* 0x004ee2000c1e1b00 */
[----:B------:R-:W-:-:S05]  /*00f0*/  VIADD R0, R0, UR4 ;  /* 0x0000000400007c36 */ /* 0x000fca0008000000 */
[----:B------:R-:W-:Y:S02]  /*0100*/  ISETP.GE.U32.AND P0, PT, R0, UR8, PT ;  /* 0x0000000800007c0c */ /* 0x000fe4000bf06070 */
[----:B---3--:R-:W-:Y:S02]  /*0110*/  LOP3.LUT R4, R4, UR10, RZ, 0xc0, !PT ;  /* 0x0000000a04047c12 */ /* 0x008fe4000f8ec0ff */
[----:B------:R-:W-:-:S05]  /*0120*/  LOP3.LUT R5, R5, UR11, RZ, 0xc0, !PT ;  /* 0x0000000b05057c12 */ /* 0x000fca000f8ec0ff */
[----:B------:R1:W-:Y:S04]  /*0130*/  STG.E.64 desc[UR6][R2.64], R4 ;  /* 0x0000000402007986 */ /* 0x0003e8000c101b06 */
[----:B------:R-:W-:Y:S05]  /*0140*/  @!P0 BRA `(.L_x_4) ;  /* 0xfffffffc00e08947 */ /* 0x000fea000383ffff */
[----:B------:R-:W-:Y:S05]  /*0150*/  EXIT ;  /* 0x000000000000794d */ /* 0x000fea0003800000 */
.L_x_5:
        /* <DEDUP_REMOVED lines=10> */
.L_x_8:


//--------------------- .nv.shared.reserved.0     --------------------------
	.section	.nv.shared.reserved.0,"aw",@nobits
	.weak		__nv_reservedSMEM_offset_0_alias
	.size		__nv_reservedSMEM_offset_0_alias, 0, 64
	.other		__nv_reservedSMEM_offset_0_alias,@"STO_CUDA_RESERVED_SHARED STV_DEFAULT"
__nv_reservedSMEM_offset_0_alias:
	.zero		0
	.zero		64


//--------------------- .nv.constant0.lanczos_kernel_inner_prod --------------------------
	.section	.nv.constant0.lanczos_kernel_inner_prod,"a",@progbits
	.sectionflags	@""
	.align	4
.nv.constant0.lanczos_kernel_inner_prod:
	.zero		924


//--------------------- .nv.constant0.lanczos_kernel_xor --------------------------
	.section	.nv.constant0.lanczos_kernel_xor,"a",@progbits
	.sectionflags	@""
	.align	4
.nv.constant0.lanczos_kernel_xor:
	.zero		916


//--------------------- .nv.constant0.lanczos_kernel_mask --------------------------
	.section	.nv.constant0.lanczos_kernel_mask,"a",@progbits
	.sectionflags	@""
	.align	4
.nv.constant0.lanczos_kernel_mask:
	.zero		916


//--------------------- SYMBOLS --------------------------

	.type		.nv.reservedSmem.offset0,@object
	.size		.nv.reservedSmem.offset0,0x4
